//
// Generated by NVIDIA NVVM Compiler
//
// Compiler Build ID: CL-36424714
// Cuda compilation tools, release 13.0, V13.0.88
// Based on NVVM 20.0.0
//

.version 9.0
.target sm_100
.address_size 64

	// .globl	_Z17Reduction1_kernelPiPKim
.extern .shared .align 16 .b8 shared_sum[];

.visible .entry _Z17Reduction1_kernelPiPKim(
	.param .u64 .ptr .align 1 _Z17Reduction1_kernelPiPKim_param_0,
	.param .u64 .ptr .align 1 _Z17Reduction1_kernelPiPKim_param_1,
	.param .u64 _Z17Reduction1_kernelPiPKim_param_2
)
{
	.reg .pred 	%p<9>;
	.reg .b32 	%r<33>;
	.reg .b64 	%rd<15>;

	ld.param.u64 	%rd6, [_Z17Reduction1_kernelPiPKim_param_0];
	ld.param.u64 	%rd7, [_Z17Reduction1_kernelPiPKim_param_1];
	ld.param.u64 	%rd8, [_Z17Reduction1_kernelPiPKim_param_2];
	mov.u32 	%r1, %tid.x;
	mov.u32 	%r2, %ctaid.x;
	mov.u32 	%r32, %ntid.x;
	mad.lo.s32 	%r12, %r2, %r32, %r1;
	cvt.u64.u32 	%rd14, %r12;
	setp.le.u64 	%p1, %rd8, %rd14;
	mov.b32 	%r31, 0;
	@%p1 bra 	$L__BB0_3;
	mov.u32 	%r14, %nctaid.x;
	mul.lo.s32 	%r15, %r32, %r14;
	cvt.u64.u32 	%rd2, %r15;
	cvta.to.global.u64 	%rd3, %rd7;
	mov.b32 	%r31, 0;
$L__BB0_2:
	shl.b64 	%rd9, %rd14, 2;
	add.s64 	%rd10, %rd3, %rd9;
	ld.global.u32 	%r16, [%rd10];
	add.s32 	%r31, %r16, %r31;
	add.s64 	%rd14, %rd14, %rd2;
	setp.lt.u64 	%p2, %rd14, %rd8;
	@%p2 bra 	$L__BB0_2;
$L__BB0_3:
	shl.b32 	%r17, %r1, 2;
	mov.u32 	%r18, shared_sum;
	add.s32 	%r7, %r18, %r17;
	st.shared.u32 	[%r7], %r31;
	bar.sync 	0;
	setp.lt.u32 	%p3, %r32, 2;
	@%p3 bra 	$L__BB0_10;
$L__BB0_4:
	.pragma "nounroll";
	shr.u32 	%r9, %r32, 1;
	setp.ge.u32 	%p4, %r1, %r9;
	@%p4 bra 	$L__BB0_6;
	shl.b32 	%r19, %r9, 2;
	add.s32 	%r20, %r7, %r19;
	ld.shared.u32 	%r21, [%r20];
	ld.shared.u32 	%r22, [%r7];
	add.s32 	%r23, %r22, %r21;
	st.shared.u32 	[%r7], %r23;
$L__BB0_6:
	bar.sync 	0;
	setp.lt.u32 	%p5, %r32, 4;
	@%p5 bra 	$L__BB0_10;
	shr.u32 	%r10, %r32, 2;
	setp.ge.u32 	%p6, %r1, %r10;
	@%p6 bra 	$L__BB0_9;
	and.b32  	%r24, %r32, 2044;
	add.s32 	%r25, %r7, %r24;
	ld.shared.u32 	%r26, [%r25];
	ld.shared.u32 	%r27, [%r7];
	add.s32 	%r28, %r27, %r26;
	st.shared.u32 	[%r7], %r28;
$L__BB0_9:
	bar.sync 	0;
	setp.gt.u32 	%p7, %r32, 7;
	mov.u32 	%r32, %r10;
	@%p7 bra 	$L__BB0_4;
$L__BB0_10:
	setp.ne.s32 	%p8, %r1, 0;
	@%p8 bra 	$L__BB0_12;
	ld.shared.u32 	%r29, [shared_sum];
	cvta.to.global.u64 	%rd11, %rd6;
	mul.wide.u32 	%rd12, %r2, 4;
	add.s64 	%rd13, %rd11, %rd12;
	st.global.u32 	[%rd13], %r29;
$L__BB0_12:
	ret;

}


// ===== COMPILED SASS (sm_100) =====

	.target	sm_100

	.elftype	@"ET_EXEC"


//--------------------- .note.nv.tkinfo           --------------------------
	.section	.note.nv.tkinfo,"",@"SHT_NOTE"
	.sectionflags	@"SHF_NOTE_NV_TKINFO"
	.tkinfo
        /*0018*/ 	.word	0x00000002
        /*0030*/ 	.string	""
        /*0030*/ 	.string	"ptxas"
        /*0030*/ 	.string	"Cuda compilation tools, release 13.0, V13.0.88"
        /*0030*/ 	.string	"Build cuda_13.0.r13.0/compiler.36424714_0"
        /*0030*/ 	.string	"-arch sm_100 -m 64 "



//--------------------- .note.nv.cuinfo           --------------------------
	.section	.note.nv.cuinfo,"",@"SHT_NOTE"
	.sectionflags	@"SHF_NOTE_NV_CUINFO"
        /*0018*/ 	.short	0x0002
        /*001a*/ 	.short	0x0064
        /*001c*/ 	.short	0x0082
	.zero		2


//--------------------- .nv.info                  --------------------------
	.section	.nv.info,"",@"SHT_CUDA_INFO"
	.align	4


	//----- nvinfo : EIATTR_REGCOUNT
	.align		4
        /*0000*/ 	.byte	0x04, 0x2f
        /*0002*/ 	.short	(.L_1 - .L_0)
	.align		4
.L_0:
        /*0004*/ 	.word	index@(_Z17Reduction1_kernelPiPKim)
        /*0008*/ 	.word	0x0000000e


	//----- nvinfo : EIATTR_FRAME_SIZE
	.align		4
.L_1:
        /*000c*/ 	.byte	0x04, 0x11
        /*000e*/ 	.short	(.L_3 - .L_2)
	.align		4
.L_2:
        /*0010*/ 	.word	index@(_Z17Reduction1_kernelPiPKim)
        /*0014*/ 	.word	0x00000000


	//----- nvinfo : EIATTR_MIN_STACK_SIZE
	.align		4
.L_3:
        /*0018*/ 	.byte	0x04, 0x12
        /*001a*/ 	.short	(.L_5 - .L_4)
	.align		4
.L_4:
        /*001c*/ 	.word	index@(_Z17Reduction1_kernelPiPKim)
        /*0020*/ 	.word	0x00000000
.L_5:


//--------------------- .nv.compat                --------------------------
	.section	.nv.compat,"",@"SHT_CUDA_COMPAT_INFO"
	.align	4
        /*0000*/ 	.byte	0x02, 0x09, 0x00, 0x00, 0x02, 0x02, 0x01, 0x00, 0x02, 0x05, 0x05, 0x00, 0x03, 0x07, 0x01, 0x01
        /*0010*/ 	.byte	0x02, 0x03, 0x00, 0x00, 0x02, 0x06, 0x01, 0x00, 0x04, 0x0b, 0x08, 0x00, 0x09, 0x00, 0x00, 0x00
        /*0020*/ 	.byte	0x00, 0x00, 0x00, 0x00


//--------------------- .nv.info._Z17Reduction1_kernelPiPKim --------------------------
	.section	.nv.info._Z17Reduction1_kernelPiPKim,"",@"SHT_CUDA_INFO"
	.sectionflags	@""
	.align	4


	//----- nvinfo : EIATTR_CUDA_API_VERSION
	.align		4
        /*0000*/ 	.byte	0x04, 0x37
        /*0002*/ 	.short	(.L_7 - .L_6)
.L_6:
        /*0004*/ 	.word	0x00000082


	//----- nvinfo : EIATTR_KPARAM_INFO
	.align		4
.L_7:
        /*0008*/ 	.byte	0x04, 0x17
        /*000a*/ 	.short	(.L_9 - .L_8)
.L_8:
        /*000c*/ 	.word	0x00000000
        /*0010*/ 	.short	0x0002
        /*0012*/ 	.short	0x0010
        /*0014*/ 	.byte	0x00, 0xf0, 0x21, 0x00


	//----- nvinfo : EIATTR_KPARAM_INFO
	.align		4
.L_9:
        /*0018*/ 	.byte	0x04, 0x17
        /*001a*/ 	.short	(.L_11 - .L_10)
.L_10:
        /*001c*/ 	.word	0x00000000
        /*0020*/ 	.short	0x0001
        /*0022*/ 	.short	0x0008
        /*0024*/ 	.byte	0x00, 0xf5, 0x21, 0x00


	//----- nvinfo : EIATTR_KPARAM_INFO
	.align		4
.L_11:
        /*0028*/ 	.byte	0x04, 0x17
        /*002a*/ 	.short	(.L_13 - .L_12)
.L_12:
        /*002c*/ 	.word	0x00000000
        /*0030*/ 	.short	0x0000
        /*0032*/ 	.short	0x0000
        /*0034*/ 	.byte	0x00, 0xf5, 0x21, 0x00


	//----- nvinfo : EIATTR_SPARSE_MMA_MASK
	.align		4
.L_13:
        /*0038*/ 	.byte	0x03, 0x50
        /*003a*/ 	.short	0x0000


	//----- nvinfo : EIATTR_MAXREG_COUNT
	.align		4
        /*003c*/ 	.byte	0x03, 0x1b
        /*003e*/ 	.short	0x00ff


	//----- nvinfo : EIATTR_NUM_BARRIERS
	.align		4
        /*0040*/ 	.byte	0x02, 0x4c
        /*0042*/ 	.byte	0x01
	.zero		1


	//----- nvinfo : EIATTR_MERCURY_ISA_VERSION
	.align		4
        /*0044*/ 	.byte	0x03, 0x5f
        /*0046*/ 	.short	0x0101


	//----- nvinfo : EIATTR_VRC_CTA_INIT_COUNT
	.align		4
        /*0048*/ 	.byte	0x02, 0x4a
	.zero		1
	.zero		1


	//----- nvinfo : EIATTR_EXIT_INSTR_OFFSETS
	.align		4
        /*004c*/ 	.byte	0x04, 0x1c
        /*004e*/ 	.short	(.L_15 - .L_14)


	//   ....[0]....
.L_14:
        /*0050*/ 	.word	0x000003b0


	//   ....[1]....
        /*0054*/ 	.word	0x00000430


	//----- nvinfo : EIATTR_CRS_STACK_SIZE
	.align		4
.L_15:
        /*0058*/ 	.byte	0x04, 0x1e
        /*005a*/ 	.short	(.L_17 - .L_16)
.L_16:
        /*005c*/ 	.word	0x00000000


	//----- nvinfo : EIATTR_CBANK_PARAM_SIZE
	.align		4
.L_17:
        /*0060*/ 	.byte	0x03, 0x19
        /*0062*/ 	.short	0x0018


	//----- nvinfo : EIATTR_PARAM_CBANK
	.align		4
        /*0064*/ 	.byte	0x04, 0x0a
        /*0066*/ 	.short	(.L_19 - .L_18)
	.align		4
.L_18:
        /*0068*/ 	.word	index@(.nv.constant0._Z17Reduction1_kernelPiPKim)
        /*006c*/ 	.short	0x0380
        /*006e*/ 	.short	0x0018


	//----- nvinfo : EIATTR_SW_WAR
	.align		4
.L_19:
        /*0070*/ 	.byte	0x04, 0x36
        /*0072*/ 	.short	(.L_21 - .L_20)
.L_20:
        /*0074*/ 	.word	0x00000008
.L_21:


//--------------------- .nv.callgraph             --------------------------
	.section	.nv.callgraph,"",@"SHT_CUDA_CALLGRAPH"
	.align	4
	.sectionentsize	8
	.align		4
        /*0000*/ 	.word	0x00000000
	.align		4
        /*0004*/ 	.word	0xffffffff
	.align		4
        /*0008*/ 	.word	0x00000000
	.align		4
        /*000c*/ 	.word	0xfffffffe
	.align		4
        /*0010*/ 	.word	0x00000000
	.align		4
        /*0014*/ 	.word	0xfffffffd
	.align		4
        /*0018*/ 	.word	0x00000000
	.align		4
        /*001c*/ 	.word	0xfffffffc


//--------------------- .text._Z17Reduction1_kernelPiPKim --------------------------
	.section	.text._Z17Reduction1_kernelPiPKim,"ax",@progbits
	.align	128
        .global         _Z17Reduction1_kernelPiPKim
        .type           _Z17Reduction1_kernelPiPKim,@function
        .size           _Z17Reduction1_kernelPiPKim,(.L_x_6 - _Z17Reduction1_kernelPiPKim)
        .other          _Z17Reduction1_kernelPiPKim,@"STO_CUDA_ENTRY STV_DEFAULT"
_Z17Reduction1_kernelPiPKim:
.text._Z17Reduction1_kernelPiPKim:
[----:B------:R-:W-:Y:S01]  /*0000*/  LDC R1, c[0x0][0x37c] ;  /* 0x0000df00ff017b82 */ /* 0x000fe20000000800 */
[----:B------:R-:W0:Y:S01]  /*0010*/  S2R R6, SR_TID.X ;  /* 0x0000000000067919 */ /* 0x000e220000002100 */
[----:B------:R-:W1:Y:S01]  /*0020*/  LDCU UR4, c[0x0][0x360] ;  /* 0x00006c00ff0477ac */ /* 0x000e620008000800 */
[----:B------:R-:W-:Y:S01]  /*0030*/  BSSY.RECONVERGENT B0, `(.L_x_0) ;  /* 0x0000018000007945 */ /* 0x000fe20003800200 */
[----:B------:R-:W-:Y:S01]  /*0040*/  IMAD.MOV.U32 R5, RZ, RZ, RZ ;  /* 0x000000ffff057224 */ /* 0x000fe200078e00ff */
[----:B------:R-:W0:Y:S01]  /*0050*/  S2R R7, SR_CTAID.X ;  /* 0x0000000000077919 */ /* 0x000e220000002500 */
[----:B------:R-:W2:Y:S01]  /*0060*/  LDCU.64 UR8, c[0x0][0x390] ;  /* 0x00007200ff0877ac */ /* 0x000ea20008000a00 */
[----:B------:R-:W3:Y:S01]  /*0070*/  LDCU.64 UR6, c[0x0][0x358] ;  /* 0x00006b00ff0677ac */ /* 0x000ee20008000a00 */
[----:B------:R-:W4:Y:S01]  /*0080*/  LDCU.64 UR10, c[0x0][0x388] ;  /* 0x00007100ff0a77ac */ /* 0x000f220008000a00 */
[----:B-1----:R-:W-:Y:S02]  /*0090*/  IMAD.U32 R4, RZ, RZ, UR4 ;  /* 0x00000004ff047e24 */ /* 0x002fe4000f8e00ff */
[----:B0-----:R-:W-:-:S05]  /*00a0*/  IMAD R0, R7, UR4, R6 ;  /* 0x0000000407007c24 */ /* 0x001fca000f8e0206 */
[----:B--2---:R-:W-:-:S04]  /*00b0*/  ISETP.GE.U32.AND P0, PT, R0, UR8, PT ;  /* 0x0000000800007c0c */ /* 0x004fc8000bf06070 */
[----:B------:R-:W-:-:S13]  /*00c0*/  ISETP.GE.U32.AND.EX P0, PT, RZ, UR9, PT, P0 ;  /* 0x00000009ff007c0c */ /* 0x000fda000bf06100 */
[----:B---34-:R-:W-:Y:S05]  /*00d0*/  @P0 BRA `(.L_x_1) ;  /* 0x0000000000340947 */ /* 0x018fea0003800000 */
[----:B------:R-:W0:Y:S01]  /*00e0*/  LDCU UR4, c[0x0][0x370] ;  /* 0x00006e00ff0477ac */ /* 0x000e220008000800 */
[----:B------:R-:W-:Y:S02]  /*00f0*/  IMAD.MOV.U32 R9, RZ, RZ, RZ ;  /* 0x000000ffff097224 */ /* 0x000fe400078e00ff */
[----:B------:R-:W-:Y:S02]  /*0100*/  IMAD.MOV.U32 R5, RZ, RZ, RZ ;  /* 0x000000ffff057224 */ /* 0x000fe400078e00ff */
[----:B0-----:R-:W-:-:S07]  /*0110*/  IMAD R11, R4, UR4, RZ ;  /* 0x00000004040b7c24 */ /* 0x001fce000f8e02ff */
.L_x_2:
[----:B------:R-:W-:-:S04]  /*0120*/  LEA R2, P0, R0, UR10, 0x2 ;  /* 0x0000000a00027c11 */ /* 0x000fc8000f8010ff */
[----:B------:R-:W-:-:S05]  /*0130*/  LEA.HI.X R3, R0, UR11, R9, 0x2, P0 ;  /* 0x0000000b00037c11 */ /* 0x000fca00080f1409 */
[----:B------:R-:W2:Y:S01]  /*0140*/  LDG.E R2, desc[UR6][R2.64] ;  /* 0x0000000602027981 */ /* 0x000ea2000c1e1900 */
[----:B------:R-:W-:-:S05]  /*0150*/  IADD3 R0, P0, PT, R11, R0, RZ ;  /* 0x000000000b007210 */ /* 0x000fca0007f1e0ff */
[----:B------:R-:W-:Y:S01]  /*0160*/  IMAD.X R9, RZ, RZ, R9, P0 ;  /* 0x000000ffff097224 */ /* 0x000fe200000e0609 */
[----:B------:R-:W-:-:S04]  /*0170*/  ISETP.GE.U32.AND P0, PT, R0, UR8, PT ;  /* 0x0000000800007c0c */ /* 0x000fc8000bf06070 */
[----:B------:R-:W-:Y:S01]  /*0180*/  ISETP.GE.U32.AND.EX P0, PT, R9, UR9, PT, P0 ;  /* 0x0000000909007c0c */ /* 0x000fe2000bf06100 */
[----:B--2---:R-:W-:-:S12]  /*0190*/  IMAD.IADD R5, R2, 0x1, R5 ;  /* 0x0000000102057824 */ /* 0x004fd800078e0205 */
[----:B------:R-:W-:Y:S05]  /*01a0*/  @!P0 BRA `(.L_x_2) ;  /* 0xfffffffc00dc8947 */ /* 0x000fea000383ffff */
.L_x_1:
[----:B------:R-:W-:Y:S05]  /*01b0*/  BSYNC.RECONVERGENT B0 ;  /* 0x0000000000007941 */ /* 0x000fea0003800200 */
.L_x_0:
[----:B------:R-:W0:Y:S01]  /*01c0*/  S2UR UR5, SR_CgaCtaId ;  /* 0x00000000000579c3 */ /* 0x000e220000008800 */
[----:B------:R-:W-:Y:S01]  /*01d0*/  UMOV UR4, 0x400 ;  /* 0x0000040000047882 */ /* 0x000fe20000000000 */
[----:B------:R-:W-:Y:S02]  /*01e0*/  ISETP.GE.U32.AND P1, PT, R4, 0x2, PT ;  /* 0x000000020400780c */ /* 0x000fe40003f26070 */
[----:B------:R-:W-:Y:S01]  /*01f0*/  ISETP.NE.AND P0, PT, R6, RZ, PT ;  /* 0x000000ff0600720c */ /* 0x000fe20003f05270 */
[----:B0-----:R-:W-:-:S06]  /*0200*/  ULEA UR4, UR5, UR4, 0x18 ;  /* 0x0000000405047291 */ /* 0x001fcc000f8ec0ff */
[----:B------:R-:W-:-:S05]  /*0210*/  LEA R0, R6, UR4, 0x2 ;  /* 0x0000000406007c11 */ /* 0x000fca000f8e10ff */
[----:B------:R0:W-:Y:S01]  /*0220*/  STS [R0], R5 ;  /* 0x0000000500007388 */ /* 0x0001e20000000800 */
[----:B------:R-:W-:Y:S06]  /*0230*/  BAR.SYNC.DEFER_BLOCKING 0x0 ;  /* 0x0000000000007b1d */ /* 0x000fec0000010000 */
[----:B------:R-:W-:Y:S05]  /*0240*/  @!P1 BRA `(.L_x_3) ;  /* 0x0000000000589947 */ /* 0x000fea0003800000 */
.L_x_4:
[----:B------:R-:W-:-:S04]  /*0250*/  SHF.R.U32.HI R3, RZ, 0x1, R4 ;  /* 0x00000001ff037819 */ /* 0x000fc80000011604 */
[----:B------:R-:W-:-:S13]  /*0260*/  ISETP.GE.U32.AND P1, PT, R6, R3, PT ;  /* 0x000000030600720c */ /* 0x000fda0003f26070 */
[----:B------:R-:W-:Y:S02]  /*0270*/  @!P1 IMAD R2, R3, 0x4, R0 ;  /* 0x0000000403029824 */ /* 0x000fe400078e0200 */
[----:B------:R-:W-:Y:S04]  /*0280*/  @!P1 LDS R3, [R0] ;  /* 0x0000000000039984 */ /* 0x000fe80000000800 */
[----:B------:R-:W1:Y:S02]  /*0290*/  @!P1 LDS R2, [R2] ;  /* 0x0000000002029984 */ /* 0x000e640000000800 */
[----:B-1----:R-:W-:-:S05]  /*02a0*/  @!P1 IMAD.IADD R3, R2, 0x1, R3 ;  /* 0x0000000102039824 */ /* 0x002fca00078e0203 */
[----:B------:R1:W-:Y:S01]  /*02b0*/  @!P1 STS [R0], R3 ;  /* 0x0000000300009388 */ /* 0x0003e20000000800 */
[----:B------:R-:W-:Y:S01]  /*02c0*/  BAR.SYNC.DEFER_BLOCKING 0x0 ;  /* 0x0000000000007b1d */ /* 0x000fe20000010000 */
[----:B------:R-:W-:-:S13]  /*02d0*/  ISETP.GE.U32.AND P1, PT, R4, 0x4, PT ;  /* 0x000000040400780c */ /* 0x000fda0003f26070 */
[----:B-1----:R-:W-:Y:S05]  /*02e0*/  @!P1 BRA `(.L_x_3) ;  /* 0x0000000000309947 */ /* 0x002fea0003800000 */
[----:B------:R-:W-:-:S04]  /*02f0*/  SHF.R.U32.HI R9, RZ, 0x2, R4 ;  /* 0x00000002ff097819 */ /* 0x000fc80000011604 */
[----:B------:R-:W-:-:S13]  /*0300*/  ISETP.GE.U32.AND P1, PT, R6, R9, PT ;  /* 0x000000090600720c */ /* 0x000fda0003f26070 */
[----:B------:R-:W-:Y:S01]  /*0310*/  @!P1 LOP3.LUT R3, R4, 0x7fc, RZ, 0xc0, !PT ;  /* 0x000007fc04039812 */ /* 0x000fe200078ec0ff */
[----:B------:R-:W-:Y:S04]  /*0320*/  @!P1 LDS R2, [R0] ;  /* 0x0000000000029984 */ /* 0x000fe80000000800 */
[----:B------:R-:W-:-:S06]  /*0330*/  @!P1 IMAD.IADD R3, R0, 0x1, R3 ;  /* 0x0000000100039824 */ /* 0x000fcc00078e0203 */
[----:B------:R-:W0:Y:S02]  /*0340*/  @!P1 LDS R3, [R3] ;  /* 0x0000000003039984 */ /* 0x000e240000000800 */
[----:B0-----:R-:W-:-:S05]  /*0350*/  @!P1 IMAD.IADD R5, R3, 0x1, R2 ;  /* 0x0000000103059824 */ /* 0x001fca00078e0202 */
[----:B------:R1:W-:Y:S01]  /*0360*/  @!P1 STS [R0], R5 ;  /* 0x0000000500009388 */ /* 0x0003e20000000800 */
[----:B------:R-:W-:Y:S01]  /*0370*/  BAR.SYNC.DEFER_BLOCKING 0x0 ;  /* 0x0000000000007b1d */ /* 0x000fe20000010000 */
[----:B------:R-:W-:Y:S01]  /*0380*/  ISETP.GT.U32.AND P1, PT, R4, 0x7, PT ;  /* 0x000000070400780c */ /* 0x000fe20003f24070 */
[----:B------:R-:W-:-:S12]  /*0390*/  IMAD.MOV.U32 R4, RZ, RZ, R9 ;  /* 0x000000ffff047224 */ /* 0x000fd800078e0009 */
[----:B-1----:R-:W-:Y:S05]  /*03a0*/  @P1 BRA `(.L_x_4) ;  /* 0xfffffffc00a81947 */ /* 0x002fea000383ffff */
.L_x_3:
[----:B------:R-:W-:Y:S05]  /*03b0*/  @P0 EXIT ;  /* 0x000000000000094d */ /* 0x000fea0003800000 */
[----:B------:R-:W1:Y:S01]  /*03c0*/  S2UR UR5, SR_CgaCtaId ;  /* 0x00000000000579c3 */ /* 0x000e620000008800 */
[----:B------:R-:W-:-:S07]  /*03d0*/  UMOV UR4, 0x400 ;  /* 0x0000040000047882 */ /* 0x000fce0000000000 */
[----:B------:R-:W2:Y:S01]  /*03e0*/  LDC.64 R2, c[0x0][0x380] ;  /* 0x0000e000ff027b82 */ /* 0x000ea20000000a00 */
[----:B-1----:R-:W-:Y:S01]  /*03f0*/  ULEA UR4, UR5, UR4, 0x18 ;  /* 0x0000000405047291 */ /* 0x002fe2000f8ec0ff */
[----:B--2---:R-:W-:-:S08]  /*0400*/  IMAD.WIDE.U32 R2, R7, 0x4, R2 ;  /* 0x0000000407027825 */ /* 0x004fd000078e0002 */
[----:B0-----:R-:W0:Y:S04]  /*0410*/  LDS R5, [UR4] ;  /* 0x00000004ff057984 */ /* 0x001e280008000800 */
[----:B0-----:R-:W-:Y:S01]  /*0420*/  STG.E desc[UR6][R2.64], R5 ;  /* 0x0000000502007986 */ /* 0x001fe2000c101906 */
[----:B------:R-:W-:Y:S05]  /*0430*/  EXIT ;  /* 0x000000000000794d */ /* 0x000fea0003800000 */
.L_x_5:
[----:B------:R-:W-:-:S00]  /*0440*/  BRA `(.L_x_5) ;  /* 0xfffffffc00fc7947 */ /* 0x000fc0000383ffff */
[----:B------:R-:W-:-:S00]  /*0450*/  NOP ;  /* 0x0000000000007918 */ /* 0x000fc00000000000 */
        /* <DEDUP_REMOVED lines=10> */
.L_x_6:


//--------------------- .nv.shared._Z17Reduction1_kernelPiPKim --------------------------
	.section	.nv.shared._Z17Reduction1_kernelPiPKim,"aw",@nobits
	.sectionflags	@""
	.align	16
	.zero		1024


//--------------------- .nv.shared.reserved.0     --------------------------
	.section	.nv.shared.reserved.0,"aw",@nobits
	.weak		__nv_reservedSMEM_offset_0_alias
	.size		__nv_reservedSMEM_offset_0_alias, 0, 64
	.other		__nv_reservedSMEM_offset_0_alias,@"STO_CUDA_RESERVED_SHARED STV_DEFAULT"
__nv_reservedSMEM_offset_0_alias:
	.zero		0
	.zero		64


//--------------------- .nv.constant0._Z17Reduction1_kernelPiPKim --------------------------
	.section	.nv.constant0._Z17Reduction1_kernelPiPKim,"a",@progbits
	.sectionflags	@""
	.align	4
.nv.constant0._Z17Reduction1_kernelPiPKim:
	.zero		920


//--------------------- SYMBOLS --------------------------

	.type		.nv.reservedSmem.offset0,@object
	.size		.nv.reservedSmem.offset0,0x4
	.type		.nv.reservedSmem.cap,@object
	.size		.nv.reservedSmem.cap,0x4
